//
// Generated by NVIDIA NVVM Compiler
//
// Compiler Build ID: CL-36424714
// Cuda compilation tools, release 13.0, V13.0.88
// Based on NVVM 20.0.0
//

.version 9.0
.target sm_100
.address_size 64

	// .globl	_Z17prefix_sum_kernelPKfPfj
.extern .shared .align 16 .b8 temp[];

.visible .entry _Z17prefix_sum_kernelPKfPfj(
	.param .u64 .ptr .align 1 _Z17prefix_sum_kernelPKfPfj_param_0,
	.param .u64 .ptr .align 1 _Z17prefix_sum_kernelPKfPfj_param_1,
	.param .u32 _Z17prefix_sum_kernelPKfPfj_param_2
)
{
	.reg .pred 	%p<12>;
	.reg .b32 	%r<54>;
	.reg .b32 	%f<120>;
	.reg .b64 	%rd<9>;

	ld.param.u64 	%rd2, [_Z17prefix_sum_kernelPKfPfj_param_0];
	ld.param.u64 	%rd3, [_Z17prefix_sum_kernelPKfPfj_param_1];
	ld.param.u32 	%r26, [_Z17prefix_sum_kernelPKfPfj_param_2];
	mov.u32 	%r1, %tid.x;
	mov.u32 	%r27, %ctaid.x;
	mov.u32 	%r2, %ntid.x;
	mad.lo.s32 	%r3, %r27, %r2, %r1;
	setp.ge.u32 	%p1, %r3, %r26;
	@%p1 bra 	$L__BB0_19;
	shl.b32 	%r29, %r1, 2;
	mov.u32 	%r30, temp;
	add.s32 	%r4, %r30, %r29;
	add.s32 	%r5, %r2, -1;
	cvta.to.global.u64 	%rd1, %rd2;
	mov.f32 	%f119, 0f00000000;
	mov.b32 	%r46, 0;
	mov.u32 	%r47, %r46;
	mov.f32 	%f118, %f119;
$L__BB0_2:
	mov.u32 	%r7, %r47;
	add.s32 	%r8, %r46, %r1;
	setp.ge.u32 	%p2, %r8, %r26;
	mov.f32 	%f103, 0f00000000;
	@%p2 bra 	$L__BB0_4;
	mul.wide.u32 	%rd4, %r8, 4;
	add.s64 	%rd5, %rd1, %rd4;
	ld.global.f32 	%f103, [%rd5];
$L__BB0_4:
	st.shared.f32 	[%r4], %f103;
	bar.sync 	0;
	add.s32 	%r31, %r5, %r46;
	setp.le.u32 	%p3, %r31, %r3;
	mov.u32 	%r48, %r5;
	@%p3 bra 	$L__BB0_6;
	rem.u32 	%r48, %r3, %r2;
$L__BB0_6:
	add.s32 	%r11, %r48, 1;
	and.b32  	%r12, %r11, 7;
	setp.lt.u32 	%p4, %r48, 7;
	mov.b32 	%r52, 0;
	@%p4 bra 	$L__BB0_9;
	and.b32  	%r52, %r11, -8;
	add.s32 	%r49, %r30, 16;
	neg.s32 	%r50, %r52;
$L__BB0_8:
	.pragma "nounroll";
	ld.shared.v4.f32 	{%f32, %f33, %f34, %f35}, [%r49+-16];
	sub.f32 	%f36, %f32, %f119;
	add.f32 	%f37, %f118, %f36;
	sub.f32 	%f38, %f37, %f118;
	sub.f32 	%f39, %f38, %f36;
	sub.f32 	%f40, %f33, %f39;
	add.f32 	%f41, %f37, %f40;
	sub.f32 	%f42, %f41, %f37;
	sub.f32 	%f43, %f42, %f40;
	sub.f32 	%f44, %f34, %f43;
	add.f32 	%f45, %f41, %f44;
	sub.f32 	%f46, %f45, %f41;
	sub.f32 	%f47, %f46, %f44;
	sub.f32 	%f48, %f35, %f47;
	add.f32 	%f49, %f45, %f48;
	sub.f32 	%f50, %f49, %f45;
	sub.f32 	%f51, %f50, %f48;
	ld.shared.v4.f32 	{%f52, %f53, %f54, %f55}, [%r49];
	sub.f32 	%f56, %f52, %f51;
	add.f32 	%f57, %f49, %f56;
	sub.f32 	%f58, %f57, %f49;
	sub.f32 	%f59, %f58, %f56;
	sub.f32 	%f60, %f53, %f59;
	add.f32 	%f61, %f57, %f60;
	sub.f32 	%f62, %f61, %f57;
	sub.f32 	%f63, %f62, %f60;
	sub.f32 	%f64, %f54, %f63;
	add.f32 	%f65, %f61, %f64;
	sub.f32 	%f66, %f65, %f61;
	sub.f32 	%f67, %f66, %f64;
	sub.f32 	%f68, %f55, %f67;
	add.f32 	%f118, %f65, %f68;
	sub.f32 	%f69, %f118, %f65;
	sub.f32 	%f119, %f69, %f68;
	add.s32 	%r50, %r50, 8;
	add.s32 	%r49, %r49, 32;
	setp.ne.s32 	%p5, %r50, 0;
	@%p5 bra 	$L__BB0_8;
$L__BB0_9:
	setp.eq.s32 	%p6, %r12, 0;
	@%p6 bra 	$L__BB0_17;
	setp.lt.u32 	%p7, %r12, 4;
	@%p7 bra 	$L__BB0_12;
	shl.b32 	%r35, %r52, 2;
	add.s32 	%r37, %r30, %r35;
	ld.shared.f32 	%f71, [%r37];
	sub.f32 	%f72, %f71, %f119;
	add.f32 	%f73, %f118, %f72;
	sub.f32 	%f74, %f73, %f118;
	sub.f32 	%f75, %f74, %f72;
	ld.shared.f32 	%f76, [%r37+4];
	sub.f32 	%f77, %f76, %f75;
	add.f32 	%f78, %f73, %f77;
	sub.f32 	%f79, %f78, %f73;
	sub.f32 	%f80, %f79, %f77;
	ld.shared.f32 	%f81, [%r37+8];
	sub.f32 	%f82, %f81, %f80;
	add.f32 	%f83, %f78, %f82;
	sub.f32 	%f84, %f83, %f78;
	sub.f32 	%f85, %f84, %f82;
	ld.shared.f32 	%f86, [%r37+12];
	sub.f32 	%f87, %f86, %f85;
	add.f32 	%f118, %f83, %f87;
	sub.f32 	%f88, %f118, %f83;
	sub.f32 	%f119, %f88, %f87;
	add.s32 	%r52, %r52, 4;
$L__BB0_12:
	and.b32  	%r38, %r11, 3;
	setp.eq.s32 	%p8, %r38, 0;
	@%p8 bra 	$L__BB0_17;
	setp.eq.s32 	%p9, %r38, 1;
	@%p9 bra 	$L__BB0_15;
	shl.b32 	%r39, %r52, 2;
	add.s32 	%r41, %r30, %r39;
	ld.shared.f32 	%f90, [%r41];
	sub.f32 	%f91, %f90, %f119;
	add.f32 	%f92, %f118, %f91;
	sub.f32 	%f93, %f92, %f118;
	sub.f32 	%f94, %f93, %f91;
	ld.shared.f32 	%f95, [%r41+4];
	sub.f32 	%f96, %f95, %f94;
	add.f32 	%f118, %f92, %f96;
	sub.f32 	%f97, %f118, %f92;
	sub.f32 	%f119, %f97, %f96;
	add.s32 	%r52, %r52, 2;
$L__BB0_15:
	and.b32  	%r42, %r48, 1;
	setp.eq.b32 	%p10, %r42, 1;
	@%p10 bra 	$L__BB0_17;
	shl.b32 	%r43, %r52, 2;
	add.s32 	%r45, %r30, %r43;
	ld.shared.f32 	%f98, [%r45];
	sub.f32 	%f99, %f98, %f119;
	add.f32 	%f25, %f118, %f99;
	sub.f32 	%f100, %f25, %f118;
	sub.f32 	%f119, %f100, %f99;
	mov.f32 	%f118, %f25;
$L__BB0_17:
	bar.sync 	0;
	add.s32 	%r47, %r7, 1;
	mad.lo.s32 	%r46, %r2, %r7, %r2;
	setp.le.u32 	%p11, %r46, %r3;
	@%p11 bra 	$L__BB0_2;
	cvta.to.global.u64 	%rd6, %rd3;
	mul.wide.u32 	%rd7, %r3, 4;
	add.s64 	%rd8, %rd6, %rd7;
	st.global.f32 	[%rd8], %f118;
$L__BB0_19:
	ret;

}


// ===== COMPILED SASS (sm_100) =====

	.target	sm_100

	.elftype	@"ET_EXEC"


//--------------------- .note.nv.tkinfo           --------------------------
	.section	.note.nv.tkinfo,"",@"SHT_NOTE"
	.sectionflags	@"SHF_NOTE_NV_TKINFO"
	.tkinfo
        /*0018*/ 	.word	0x00000002
        /*0030*/ 	.string	""
        /*0030*/ 	.string	"ptxas"
        /*0030*/ 	.string	"Cuda compilation tools, release 13.0, V13.0.88"
        /*0030*/ 	.string	"Build cuda_13.0.r13.0/compiler.36424714_0"
        /*0030*/ 	.string	"-arch sm_100 -m 64 "



//--------------------- .note.nv.cuinfo           --------------------------
	.section	.note.nv.cuinfo,"",@"SHT_NOTE"
	.sectionflags	@"SHF_NOTE_NV_CUINFO"
        /*0018*/ 	.short	0x0002
        /*001a*/ 	.short	0x0064
        /*001c*/ 	.short	0x0082
	.zero		2


//--------------------- .nv.info                  --------------------------
	.section	.nv.info,"",@"SHT_CUDA_INFO"
	.align	4


	//----- nvinfo : EIATTR_REGCOUNT
	.align		4
        /*0000*/ 	.byte	0x04, 0x2f
        /*0002*/ 	.short	(.L_1 - .L_0)
	.align		4
.L_0:
        /*0004*/ 	.word	index@(_Z17prefix_sum_kernelPKfPfj)
        /*0008*/ 	.word	0x00000019


	//----- nvinfo : EIATTR_FRAME_SIZE
	.align		4
.L_1:
        /*000c*/ 	.byte	0x04, 0x11
        /*000e*/ 	.short	(.L_3 - .L_2)
	.align		4
.L_2:
        /*0010*/ 	.word	index@(_Z17prefix_sum_kernelPKfPfj)
        /*0014*/ 	.word	0x00000000


	//----- nvinfo : EIATTR_MIN_STACK_SIZE
	.align		4
.L_3:
        /*0018*/ 	.byte	0x04, 0x12
        /*001a*/ 	.short	(.L_5 - .L_4)
	.align		4
.L_4:
        /*001c*/ 	.word	index@(_Z17prefix_sum_kernelPKfPfj)
        /*0020*/ 	.word	0x00000000
.L_5:


//--------------------- .nv.compat                --------------------------
	.section	.nv.compat,"",@"SHT_CUDA_COMPAT_INFO"
	.align	4
        /*0000*/ 	.byte	0x02, 0x09, 0x00, 0x00, 0x02, 0x02, 0x01, 0x00, 0x02, 0x05, 0x05, 0x00, 0x03, 0x07, 0x01, 0x01
        /*0010*/ 	.byte	0x02, 0x03, 0x00, 0x00, 0x02, 0x06, 0x01, 0x00, 0x04, 0x0b, 0x08, 0x00, 0x09, 0x00, 0x00, 0x00
        /*0020*/ 	.byte	0x00, 0x00, 0x00, 0x00


//--------------------- .nv.info._Z17prefix_sum_kernelPKfPfj --------------------------
	.section	.nv.info._Z17prefix_sum_kernelPKfPfj,"",@"SHT_CUDA_INFO"
	.sectionflags	@""
	.align	4


	//----- nvinfo : EIATTR_CUDA_API_VERSION
	.align		4
        /*0000*/ 	.byte	0x04, 0x37
        /*0002*/ 	.short	(.L_7 - .L_6)
.L_6:
        /*0004*/ 	.word	0x00000082


	//----- nvinfo : EIATTR_KPARAM_INFO
	.align		4
.L_7:
        /*0008*/ 	.byte	0x04, 0x17
        /*000a*/ 	.short	(.L_9 - .L_8)
.L_8:
        /*000c*/ 	.word	0x00000000
        /*0010*/ 	.short	0x0002
        /*0012*/ 	.short	0x0010
        /*0014*/ 	.byte	0x00, 0xf0, 0x11, 0x00


	//----- nvinfo : EIATTR_KPARAM_INFO
	.align		4
.L_9:
        /*0018*/ 	.byte	0x04, 0x17
        /*001a*/ 	.short	(.L_11 - .L_10)
.L_10:
        /*001c*/ 	.word	0x00000000
        /*0020*/ 	.short	0x0001
        /*0022*/ 	.short	0x0008
        /*0024*/ 	.byte	0x00, 0xf5, 0x21, 0x00


	//----- nvinfo : EIATTR_KPARAM_INFO
	.align		4
.L_11:
        /*0028*/ 	.byte	0x04, 0x17
        /*002a*/ 	.short	(.L_13 - .L_12)
.L_12:
        /*002c*/ 	.word	0x00000000
        /*0030*/ 	.short	0x0000
        /*0032*/ 	.short	0x0000
        /*0034*/ 	.byte	0x00, 0xf5, 0x21, 0x00


	//----- nvinfo : EIATTR_SPARSE_MMA_MASK
	.align		4
.L_13:
        /*0038*/ 	.byte	0x03, 0x50
        /*003a*/ 	.short	0x0000


	//----- nvinfo : EIATTR_MAXREG_COUNT
	.align		4
        /*003c*/ 	.byte	0x03, 0x1b
        /*003e*/ 	.short	0x00ff


	//----- nvinfo : EIATTR_NUM_BARRIERS
	.align		4
        /*0040*/ 	.byte	0x02, 0x4c
        /*0042*/ 	.byte	0x01
	.zero		1


	//----- nvinfo : EIATTR_MERCURY_ISA_VERSION
	.align		4
        /*0044*/ 	.byte	0x03, 0x5f
        /*0046*/ 	.short	0x0101


	//----- nvinfo : EIATTR_VRC_CTA_INIT_COUNT
	.align		4
        /*0048*/ 	.byte	0x02, 0x4a
	.zero		1
	.zero		1


	//----- nvinfo : EIATTR_EXIT_INSTR_OFFSETS
	.align		4
        /*004c*/ 	.byte	0x04, 0x1c
        /*004e*/ 	.short	(.L_15 - .L_14)


	//   ....[0]....
.L_14:
        /*0050*/ 	.word	0x00000070


	//   ....[1]....
        /*0054*/ 	.word	0x00000a10


	//----- nvinfo : EIATTR_CRS_STACK_SIZE
	.align		4
.L_15:
        /*0058*/ 	.byte	0x04, 0x1e
        /*005a*/ 	.short	(.L_17 - .L_16)
.L_16:
        /*005c*/ 	.word	0x00000000


	//----- nvinfo : EIATTR_CBANK_PARAM_SIZE
	.align		4
.L_17:
        /*0060*/ 	.byte	0x03, 0x19
        /*0062*/ 	.short	0x0014


	//----- nvinfo : EIATTR_PARAM_CBANK
	.align		4
        /*0064*/ 	.byte	0x04, 0x0a
        /*0066*/ 	.short	(.L_19 - .L_18)
	.align		4
.L_18:
        /*0068*/ 	.word	index@(.nv.constant0._Z17prefix_sum_kernelPKfPfj)
        /*006c*/ 	.short	0x0380
        /*006e*/ 	.short	0x0014


	//----- nvinfo : EIATTR_SW_WAR
	.align		4
.L_19:
        /*0070*/ 	.byte	0x04, 0x36
        /*0072*/ 	.short	(.L_21 - .L_20)
.L_20:
        /*0074*/ 	.word	0x00000008
.L_21:


//--------------------- .nv.callgraph             --------------------------
	.section	.nv.callgraph,"",@"SHT_CUDA_CALLGRAPH"
	.align	4
	.sectionentsize	8
	.align		4
        /*0000*/ 	.word	0x00000000
	.align		4
        /*0004*/ 	.word	0xffffffff
	.align		4
        /*0008*/ 	.word	0x00000000
	.align		4
        /*000c*/ 	.word	0xfffffffe
	.align		4
        /*0010*/ 	.word	0x00000000
	.align		4
        /*0014*/ 	.word	0xfffffffd
	.align		4
        /*0018*/ 	.word	0x00000000
	.align		4
        /*001c*/ 	.word	0xfffffffc


//--------------------- .text._Z17prefix_sum_kernelPKfPfj --------------------------
	.section	.text._Z17prefix_sum_kernelPKfPfj,"ax",@progbits
	.align	128
        .global         _Z17prefix_sum_kernelPKfPfj
        .type           _Z17prefix_sum_kernelPKfPfj,@function
        .size           _Z17prefix_sum_kernelPKfPfj,(.L_x_13 - _Z17prefix_sum_kernelPKfPfj)
        .other          _Z17prefix_sum_kernelPKfPfj,@"STO_CUDA_ENTRY STV_DEFAULT"
_Z17prefix_sum_kernelPKfPfj:
.text._Z17prefix_sum_kernelPKfPfj:
[----:B------:R-:W-:Y:S01]  /*0000*/  LDC R1, c[0x0][0x37c] ;  /* 0x0000df00ff017b82 */ /* 0x000fe20000000800 */
[----:B------:R-:W0:Y:S07]  /*0010*/  S2R R2, SR_TID.X ;  /* 0x0000000000027919 */ /* 0x000e2e0000002100 */
[----:B------:R-:W0:Y:S01]  /*0020*/  S2UR UR4, SR_CTAID.X ;  /* 0x00000000000479c3 */ /* 0x000e220000002500 */
[----:B------:R-:W1:Y:S07]  /*0030*/  LDCU UR5, c[0x0][0x390] ;  /* 0x00007200ff0577ac */ /* 0x000e6e0008000800 */
[----:B------:R-:W0:Y:S02]  /*0040*/  LDC R3, c[0x0][0x360] ;  /* 0x0000d800ff037b82 */ /* 0x000e240000000800 */
[----:B0-----:R-:W-:-:S05]  /*0050*/  IMAD R0, R3, UR4, R2 ;  /* 0x0000000403007c24 */ /* 0x001fca000f8e0202 */
[----:B-1----:R-:W-:-:S13]  /*0060*/  ISETP.GE.U32.AND P0, PT, R0, UR5, PT ;  /* 0x0000000500007c0c */ /* 0x002fda000bf06070 */
[----:B------:R-:W-:Y:S05]  /*0070*/  @P0 EXIT ;  /* 0x000000000000094d */ /* 0x000fea0003800000 */
[----:B------:R-:W0:Y:S01]  /*0080*/  S2UR UR5, SR_CgaCtaId ;  /* 0x00000000000579c3 */ /* 0x000e220000008800 */
[----:B------:R-:W-:Y:S01]  /*0090*/  UMOV UR4, 0x400 ;  /* 0x0000040000047882 */ /* 0x000fe20000000000 */
[----:B------:R-:W-:Y:S01]  /*00a0*/  HFMA2 R7, -RZ, RZ, 0, 0 ;  /* 0x00000000ff077431 */ /* 0x000fe200000001ff */
[----:B------:R-:W-:Y:S02]  /*00b0*/  IADD3 R12, PT, PT, R3, -0x1, RZ ;  /* 0xffffffff030c7810 */ /* 0x000fe40007ffe0ff */
[----:B------:R-:W-:Y:S02]  /*00c0*/  CS2R R8, SRZ ;  /* 0x0000000000087805 */ /* 0x000fe4000001ff00 */
[----:B------:R-:W-:Y:S01]  /*00d0*/  MOV R14, RZ ;  /* 0x000000ff000e7202 */ /* 0x000fe20000000f00 */
[----:B------:R-:W1:Y:S01]  /*00e0*/  LDCU.64 UR6, c[0x0][0x358] ;  /* 0x00006b00ff0677ac */ /* 0x000e620008000a00 */
[----:B0-----:R-:W-:-:S06]  /*00f0*/  ULEA UR4, UR5, UR4, 0x18 ;  /* 0x0000000405047291 */ /* 0x001fcc000f8ec0ff */
[----:B-1----:R-:W-:-:S07]  /*0100*/  LEA R13, R2, UR4, 0x2 ;  /* 0x00000004020d7c11 */ /* 0x002fce000f8e10ff */
.L_x_11:
[----:B0-----:R-:W0:Y:S01]  /*0110*/  LDCU UR5, c[0x0][0x390] ;  /* 0x00007200ff0577ac */ /* 0x001e220008000800 */
[----:B------:R-:W-:Y:S02]  /*0120*/  IADD3 R11, PT, PT, R2, R7, RZ ;  /* 0x00000007020b7210 */ /* 0x000fe40007ffe0ff */
[----:B------:R-:W-:Y:S02]  /*0130*/  MOV R6, RZ ;  /* 0x000000ff00067202 */ /* 0x000fe40000000f00 */
[----:B0-----:R-:W-:-:S13]  /*0140*/  ISETP.GE.U32.AND P0, PT, R11, UR5, PT ;  /* 0x000000050b007c0c */ /* 0x001fda000bf06070 */
[----:B------:R-:W0:Y:S02]  /*0150*/  @!P0 LDC.64 R4, c[0x0][0x380] ;  /* 0x0000e000ff048b82 */ /* 0x000e240000000a00 */
[----:B0-----:R-:W-:-:S05]  /*0160*/  @!P0 IMAD.WIDE.U32 R4, R11, 0x4, R4 ;  /* 0x000000040b048825 */ /* 0x001fca00078e0004 */
[----:B------:R-:W2:Y:S01]  /*0170*/  @!P0 LDG.E R6, desc[UR6][R4.64] ;  /* 0x0000000604068981 */ /* 0x000ea2000c1e1900 */
[----:B------:R-:W-:Y:S01]  /*0180*/  IADD3 R7, PT, PT, R12, R7, RZ ;  /* 0x000000070c077210 */ /* 0x000fe20007ffe0ff */
[----:B------:R-:W-:Y:S05]  /*0190*/  WARPSYNC.ALL ;  /* 0x0000000000007948 */ /* 0x000fea0003800000 */
[----:B------:R-:W-:Y:S01]  /*01a0*/  ISETP.GT.U32.AND P0, PT, R7, R0, PT ;  /* 0x000000000700720c */ /* 0x000fe20003f04070 */
[----:B------:R-:W-:Y:S01]  /*01b0*/  BSSY.RECONVERGENT B0, `(.L_x_0) ;  /* 0x0000016000007945 */ /* 0x000fe20003800200 */
[----:B------:R-:W-:Y:S01]  /*01c0*/  MOV R15, R12 ;  /* 0x0000000c000f7202 */ /* 0x000fe20000000f00 */
[----:B--2---:R0:W-:Y:S01]  /*01d0*/  STS [R13], R6 ;  /* 0x000000060d007388 */ /* 0x0041e20000000800 */
[----:B------:R-:W-:Y:S09]  /*01e0*/  BAR.SYNC.DEFER_BLOCKING 0x0 ;  /* 0x0000000000007b1d */ /* 0x000ff20000010000 */
[----:B------:R-:W-:Y:S05]  /*01f0*/  @!P0 BRA `(.L_x_1) ;  /* 0x0000000000448947 */ /* 0x000fea0003800000 */
[----:B0-----:R-:W0:Y:S01]  /*0200*/  I2F.U32.RP R6, R3 ;  /* 0x0000000300067306 */ /* 0x001e220000209000 */
[----:B------:R-:W-:-:S07]  /*0210*/  ISETP.NE.U32.AND P1, PT, R3, RZ, PT ;  /* 0x000000ff0300720c */ /* 0x000fce0003f25070 */
[----:B0-----:R-:W0:Y:S02]  /*0220*/  MUFU.RCP R6, R6 ;  /* 0x0000000600067308 */ /* 0x001e240000001000 */
[----:B0-----:R-:W-:-:S06]  /*0230*/  IADD3 R4, PT, PT, R6, 0xffffffe, RZ ;  /* 0x0ffffffe06047810 */ /* 0x001fcc0007ffe0ff */
[----:B------:R0:W1:Y:S02]  /*0240*/  F2I.FTZ.U32.TRUNC.NTZ R5, R4 ;  /* 0x0000000400057305 */ /* 0x000064000021f000 */
[----:B0-----:R-:W-:Y:S01]  /*0250*/  HFMA2 R4, -RZ, RZ, 0, 0 ;  /* 0x00000000ff047431 */ /* 0x001fe200000001ff */
[----:B-1----:R-:W-:-:S05]  /*0260*/  IADD3 R10, PT, PT, RZ, -R5, RZ ;  /* 0x80000005ff0a7210 */ /* 0x002fca0007ffe0ff */
[----:B------:R-:W-:-:S04]  /*0270*/  IMAD R7, R10, R3, RZ ;  /* 0x000000030a077224 */ /* 0x000fc800078e02ff */
[----:B------:R-:W-:-:S06]  /*0280*/  IMAD.HI.U32 R5, R5, R7, R4 ;  /* 0x0000000705057227 */ /* 0x000fcc00078e0004 */
[----:B------:R-:W-:-:S05]  /*0290*/  IMAD.HI.U32 R5, R5, R0, RZ ;  /* 0x0000000005057227 */ /* 0x000fca00078e00ff */
[----:B------:R-:W-:-:S05]  /*02a0*/  IADD3 R5, PT, PT, -R5, RZ, RZ ;  /* 0x000000ff05057210 */ /* 0x000fca0007ffe1ff */
[----:B------:R-:W-:-:S05]  /*02b0*/  IMAD R15, R3, R5, R0 ;  /* 0x00000005030f7224 */ /* 0x000fca00078e0200 */
[----:B------:R-:W-:-:S13]  /*02c0*/  ISETP.GE.U32.AND P0, PT, R15, R3, PT ;  /* 0x000000030f00720c */ /* 0x000fda0003f06070 */
[----:B------:R-:W-:-:S04]  /*02d0*/  @P0 IADD3 R15, PT, PT, R15, -R3, RZ ;  /* 0x800000030f0f0210 */ /* 0x000fc80007ffe0ff */
[----:B------:R-:W-:-:S13]  /*02e0*/  ISETP.GE.U32.AND P0, PT, R15, R3, PT ;  /* 0x000000030f00720c */ /* 0x000fda0003f06070 */
[-C--:B------:R-:W-:Y:S02]  /*02f0*/  @P0 IADD3 R15, PT, PT, R15, -R3.reuse, RZ ;  /* 0x800000030f0f0210 */ /* 0x080fe40007ffe0ff */
[----:B------:R-:W-:-:S07]  /*0300*/  @!P1 LOP3.LUT R15, RZ, R3, RZ, 0x33, !PT ;  /* 0x00000003ff0f9212 */ /* 0x000fce00078e33ff */
.L_x_1:
[----:B------:R-:W-:Y:S05]  /*0310*/  BSYNC.RECONVERGENT B0 ;  /* 0x0000000000007941 */ /* 0x000fea0003800200 */
.L_x_0:
[C---:B------:R-:W-:Y:S01]  /*0320*/  ISETP.GE.U32.AND P1, PT, R15.reuse, 0x7, PT ;  /* 0x000000070f00780c */ /* 0x040fe20003f26070 */
[----:B------:R-:W-:Y:S01]  /*0330*/  BSSY.RECONVERGENT B0, `(.L_x_2) ;  /* 0x0000030000007945 */ /* 0x000fe20003800200 */
[----:B------:R-:W-:Y:S02]  /*0340*/  IADD3 R17, PT, PT, R15, 0x1, RZ ;  /* 0x000000010f117810 */ /* 0x000fe40007ffe0ff */
[----:B------:R-:W-:Y:S02]  /*0350*/  MOV R16, RZ ;  /* 0x000000ff00107202 */ /* 0x000fe40000000f00 */
[----:B------:R-:W-:-:S04]  /*0360*/  LOP3.LUT R22, R17, 0x7, RZ, 0xc0, !PT ;  /* 0x0000000711167812 */ /* 0x000fc800078ec0ff */
[----:B------:R-:W-:-:S03]  /*0370*/  ISETP.NE.AND P0, PT, R22, RZ, PT ;  /* 0x000000ff1600720c */ /* 0x000fc60003f05270 */
[----:B------:R-:W-:Y:S10]  /*0380*/  @!P1 BRA `(.L_x_3) ;  /* 0x0000000000a89947 */ /* 0x000ff40003800000 */
[----:B------:R-:W-:Y:S01]  /*0390*/  UIADD3 UR5, UPT, UPT, UR4, 0x10, URZ ;  /* 0x0000001004057890 */ /* 0x000fe2000fffe0ff */
[----:B------:R-:W-:-:S04]  /*03a0*/  LOP3.LUT R16, R17, 0xfffffff8, RZ, 0xc0, !PT ;  /* 0xfffffff811107812 */ /* 0x000fc800078ec0ff */
[----:B------:R-:W-:Y:S02]  /*03b0*/  IADD3 R21, PT, PT, -R16, RZ, RZ ;  /* 0x000000ff10157210 */ /* 0x000fe40007ffe1ff */
[----:B------:R-:W-:-:S07]  /*03c0*/  MOV R18, UR5 ;  /* 0x0000000500127c02 */ /* 0x000fce0008000f00 */
.L_x_4:
[----:B0-----:R-:W0:Y:S01]  /*03d0*/  LDS.128 R4, [R18+-0x10] ;  /* 0xfffff00012047984 */ /* 0x001e220000000c00 */
[----:B------:R-:W-:-:S04]  /*03e0*/  IADD3 R21, PT, PT, R21, 0x8, RZ ;  /* 0x0000000815157810 */ /* 0x000fc80007ffe0ff */
[----:B------:R-:W-:Y:S01]  /*03f0*/  ISETP.NE.AND P1, PT, R21, RZ, PT ;  /* 0x000000ff1500720c */ /* 0x000fe20003f25270 */
[----:B0-----:R-:W-:-:S04]  /*0400*/  FADD R9, R4, -R9 ;  /* 0x8000000904097221 */ /* 0x001fc80000000000 */
[----:B------:R-:W-:-:S04]  /*0410*/  FADD R19, R9, R8 ;  /* 0x0000000809137221 */ /* 0x000fc80000000000 */
[----:B------:R-:W-:-:S04]  /*0420*/  FADD R8, R19, -R8 ;  /* 0x8000000813087221 */ /* 0x000fc80000000000 */
[----:B------:R-:W-:-:S04]  /*0430*/  FADD R8, -R9, R8 ;  /* 0x0000000809087221 */ /* 0x000fc80000000100 */
[----:B------:R-:W-:Y:S02]  /*0440*/  FADD R4, R5, -R8 ;  /* 0x8000000805047221 */ /* 0x000fe40000000000 */
[----:B------:R0:W1:Y:S02]  /*0450*/  LDS.128 R8, [R18] ;  /* 0x0000000012087984 */ /* 0x0000640000000c00 */
[----:B------:R-:W-:-:S04]  /*0460*/  FADD R20, R19, R4 ;  /* 0x0000000413147221 */ /* 0x000fc80000000000 */
[----:B------:R-:W-:Y:S01]  /*0470*/  FADD R19, -R19, R20 ;  /* 0x0000001413137221 */ /* 0x000fe20000000100 */
[----:B0-----:R-:W-:-:S03]  /*0480*/  IADD3 R18, PT, PT, R18, 0x20, RZ ;  /* 0x0000002012127810 */ /* 0x001fc60007ffe0ff */
[----:B------:R-:W-:-:S04]  /*0490*/  FADD R19, -R4, R19 ;  /* 0x0000001304137221 */ /* 0x000fc80000000100 */
[----:B------:R-:W-:-:S04]  /*04a0*/  FADD R19, R6, -R19 ;  /* 0x8000001306137221 */ /* 0x000fc80000000000 */
[----:B------:R-:W-:-:S04]  /*04b0*/  FADD R5, R20, R19 ;  /* 0x0000001314057221 */ /* 0x000fc80000000000 */
[----:B------:R-:W-:-:S04]  /*04c0*/  FADD R20, -R20, R5 ;  /* 0x0000000514147221 */ /* 0x000fc80000000100 */
[----:B------:R-:W-:-:S04]  /*04d0*/  FADD R20, -R19, R20 ;  /* 0x0000001413147221 */ /* 0x000fc80000000100 */
[----:B------:R-:W-:-:S04]  /*04e0*/  FADD R20, R7, -R20 ;  /* 0x8000001407147221 */ /* 0x000fc80000000000 */
[----:B------:R-:W-:-:S04]  /*04f0*/  FADD R4, R5, R20 ;  /* 0x0000001405047221 */ /* 0x000fc80000000000 */
[----:B------:R-:W-:-:S04]  /*0500*/  FADD R5, -R5, R4 ;  /* 0x0000000405057221 */ /* 0x000fc80000000100 */
[----:B------:R-:W-:-:S04]  /*0510*/  FADD R5, -R20, R5 ;  /* 0x0000000514057221 */ /* 0x000fc80000000100 */
[----:B-1----:R-:W-:-:S04]  /*0520*/  FADD R5, -R5, R8 ;  /* 0x0000000805057221 */ /* 0x002fc80000000100 */
[----:B------:R-:W-:-:S04]  /*0530*/  FADD R7, R4, R5 ;  /* 0x0000000504077221 */ /* 0x000fc80000000000 */
[----:B------:R-:W-:-:S04]  /*0540*/  FADD R4, -R4, R7 ;  /* 0x0000000704047221 */ /* 0x000fc80000000100 */
        /* <DEDUP_REMOVED lines=12> */
[----:B------:R-:W-:Y:S01]  /*0610*/  FADD R9, -R6, R5 ;  /* 0x0000000506097221 */ /* 0x000fe20000000100 */
[----:B------:R-:W-:Y:S06]  /*0620*/  @P1 BRA `(.L_x_4) ;  /* 0xfffffffc00681947 */ /* 0x000fec000383ffff */
.L_x_3:
[----:B------:R-:W-:Y:S05]  /*0630*/  BSYNC.RECONVERGENT B0 ;  /* 0x0000000000007941 */ /* 0x000fea0003800200 */
.L_x_2:
[----:B------:R-:W-:Y:S04]  /*0640*/  BSSY.RECONVERGENT B0, `(.L_x_5) ;  /* 0x0000034000007945 */ /* 0x000fe80003800200 */
[----:B------:R-:W-:Y:S05]  /*0650*/  @!P0 BRA `(.L_x_6) ;  /* 0x0000000000c88947 */ /* 0x000fea0003800000 */
[----:B------:R-:W-:Y:S01]  /*0660*/  ISETP.GE.U32.AND P0, PT, R22, 0x4, PT ;  /* 0x000000041600780c */ /* 0x000fe20003f06070 */
[----:B------:R-:W-:Y:S01]  /*0670*/  BSSY.RECONVERGENT B1, `(.L_x_7) ;  /* 0x0000017000017945 */ /* 0x000fe20003800200 */
[----:B------:R-:W-:-:S11]  /*0680*/  LOP3.LUT P1, R17, R17, 0x3, RZ, 0xc0, !PT ;  /* 0x0000000311117812 */ /* 0x000fd6000782c0ff */
[----:B------:R-:W-:Y:S05]  /*0690*/  @!P0 BRA `(.L_x_8) ;  /* 0x0000000000508947 */ /* 0x000fea0003800000 */
[C---:B------:R-:W-:Y:S02]  /*06a0*/  LEA R10, R16.reuse, UR4, 0x2 ;  /* 0x00000004100a7c11 */ /* 0x040fe4000f8e10ff */
[----:B------:R-:W-:-:S03]  /*06b0*/  IADD3 R16, PT, PT, R16, 0x4, RZ ;  /* 0x0000000410107810 */ /* 0x000fc60007ffe0ff */
[----:B------:R-:W1:Y:S04]  /*06c0*/  LDS.64 R4, [R10] ;  /* 0x000000000a047984 */ /* 0x000e680000000a00 */
[----:B0-----:R-:W0:Y:S01]  /*06d0*/  LDS.64 R6, [R10+0x8] ;  /* 0x000008000a067984 */ /* 0x001e220000000a00 */
[----:B-1----:R-:W-:-:S04]  /*06e0*/  FADD R9, -R9, R4 ;  /* 0x0000000409097221 */ /* 0x002fc80000000100 */
[----:B------:R-:W-:-:S04]  /*06f0*/  FADD R11, R8, R9 ;  /* 0x00000009080b7221 */ /* 0x000fc80000000000 */
[----:B------:R-:W-:-:S04]  /*0700*/  FADD R8, -R8, R11 ;  /* 0x0000000b08087221 */ /* 0x000fc80000000100 */
[----:B------:R-:W-:-:S04]  /*0710*/  FADD R8, -R9, R8 ;  /* 0x0000000809087221 */ /* 0x000fc80000000100 */
[----:B------:R-:W-:-:S04]  /*0720*/  FADD R8, -R8, R5 ;  /* 0x0000000508087221 */ /* 0x000fc80000000100 */
[----:B------:R-:W-:-:S04]  /*0730*/  FADD R4, R11, R8 ;  /* 0x000000080b047221 */ /* 0x000fc80000000000 */
[----:B------:R-:W-:-:S04]  /*0740*/  FADD R11, -R11, R4 ;  /* 0x000000040b0b7221 */ /* 0x000fc80000000100 */
[----:B------:R-:W-:-:S04]  /*0750*/  FADD R11, -R8, R11 ;  /* 0x0000000b080b7221 */ /* 0x000fc80000000100 */
[----:B0-----:R-:W-:-:S04]  /*0760*/  FADD R11, -R11, R6 ;  /* 0x000000060b0b7221 */ /* 0x001fc80000000100 */
[----:B------:R-:W-:-:S04]  /*0770*/  FADD R5, R4, R11 ;  /* 0x0000000b04057221 */ /* 0x000fc80000000000 */
[----:B------:R-:W-:-:S04]  /*0780*/  FADD R4, -R4, R5 ;  /* 0x0000000504047221 */ /* 0x000fc80000000100 */
[----:B------:R-:W-:-:S04]  /*0790*/  FADD R4, -R11, R4 ;  /* 0x000000040b047221 */ /* 0x000fc80000000100 */
[----:B------:R-:W-:-:S04]  /*07a0*/  FADD R4, -R4, R7 ;  /* 0x0000000704047221 */ /* 0x000fc80000000100 */
[----:B------:R-:W-:-:S04]  /*07b0*/  FADD R8, R5, R4 ;  /* 0x0000000405087221 */ /* 0x000fc80000000000 */
[----:B------:R-:W-:-:S04]  /*07c0*/  FADD R5, -R5, R8 ;  /* 0x0000000805057221 */ /* 0x000fc80000000100 */
[----:B------:R-:W-:-:S07]  /*07d0*/  FADD R9, -R4, R5 ;  /* 0x0000000504097221 */ /* 0x000fce0000000100 */
.L_x_8:
[----:B------:R-:W-:Y:S05]  /*07e0*/  BSYNC.RECONVERGENT B1 ;  /* 0x0000000000017941 */ /* 0x000fea0003800200 */
.L_x_7:
[----:B------:R-:W-:Y:S05]  /*07f0*/  @!P1 BRA `(.L_x_6) ;  /* 0x0000000000609947 */ /* 0x000fea0003800000 */
[----:B------:R-:W-:Y:S01]  /*0800*/  ISETP.NE.AND P0, PT, R17, 0x1, PT ;  /* 0x000000011100780c */ /* 0x000fe20003f05270 */
[----:B------:R-:W-:Y:S01]  /*0810*/  BSSY.RECONVERGENT B1, `(.L_x_9) ;  /* 0x000000f000017945 */ /* 0x000fe20003800200 */
[----:B------:R-:W-:-:S04]  /*0820*/  LOP3.LUT R4, R15, 0x1, RZ, 0xc0, !PT ;  /* 0x000000010f047812 */ /* 0x000fc800078ec0ff */
[----:B------:R-:W-:-:S07]  /*0830*/  ISETP.NE.U32.AND P1, PT, R4, 0x1, PT ;  /* 0x000000010400780c */ /* 0x000fce0003f25070 */
[----:B------:R-:W-:Y:S06]  /*0840*/  @!P0 BRA `(.L_x_10) ;  /* 0x00000000002c8947 */ /* 0x000fec0003800000 */
[C---:B------:R-:W-:Y:S02]  /*0850*/  LEA R4, R16.reuse, UR4, 0x2 ;  /* 0x0000000410047c11 */ /* 0x040fe4000f8e10ff */
[----:B------:R-:W-:-:S04]  /*0860*/  IADD3 R16, PT, PT, R16, 0x2, RZ ;  /* 0x0000000210107810 */ /* 0x000fc80007ffe0ff */
[----:B------:R-:W1:Y:S02]  /*0870*/  LDS.64 R4, [R4] ;  /* 0x0000000004047984 */ /* 0x000e640000000a00 */
[----:B-1----:R-:W-:-:S04]  /*0880*/  FADD R9, -R9, R4 ;  /* 0x0000000409097221 */ /* 0x002fc80000000100 */
[----:B------:R-:W-:-:S04]  /*0890*/  FADD R7, R8, R9 ;  /* 0x0000000908077221 */ /* 0x000fc80000000000 */
[----:B------:R-:W-:-:S04]  /*08a0*/  FADD R8, -R8, R7 ;  /* 0x0000000708087221 */ /* 0x000fc80000000100 */
[----:B------:R-:W-:-:S04]  /*08b0*/  FADD R8, -R9, R8 ;  /* 0x0000000809087221 */ /* 0x000fc80000000100 */
[----:B0-----:R-:W-:-:S04]  /*08c0*/  FADD R6, -R8, R5 ;  /* 0x0000000508067221 */ /* 0x001fc80000000100 */
[----:B------:R-:W-:-:S04]  /*08d0*/  FADD R8, R7, R6 ;  /* 0x0000000607087221 */ /* 0x000fc80000000000 */
[----:B------:R-:W-:-:S04]  /*08e0*/  FADD R7, -R7, R8 ;  /* 0x0000000807077221 */ /* 0x000fc80000000100 */
[----:B------:R-:W-:-:S07]  /*08f0*/  FADD R9, -R6, R7 ;  /* 0x0000000706097221 */ /* 0x000fce0000000100 */
.L_x_10:
[----:B------:R-:W-:Y:S05]  /*0900*/  BSYNC.RECONVERGENT B1 ;  /* 0x0000000000017941 */ /* 0x000fea0003800200 */
.L_x_9:
[----:B------:R-:W-:-:S06]  /*0910*/  @P1 LEA R16, R16, UR4, 0x2 ;  /* 0x0000000410101c11 */ /* 0x000fcc000f8e10ff */
[----:B------:R-:W1:Y:S02]  /*0920*/  @P1 LDS R16, [R16] ;  /* 0x0000000010101984 */ /* 0x000e640000000800 */
[----:B-1----:R-:W-:-:S04]  /*0930*/  @P1 FADD R5, -R9, R16 ;  /* 0x0000001009051221 */ /* 0x002fc80000000100 */
[----:B------:R-:W-:-:S04]  /*0940*/  @P1 FADD R7, R8, R5 ;  /* 0x0000000508071221 */ /* 0x000fc80000000000 */
[----:B------:R-:W-:Y:S01]  /*0950*/  @P1 FADD R4, -R8, R7 ;  /* 0x0000000708041221 */ /* 0x000fe20000000100 */
[----:B------:R-:W-:-:S03]  /*0960*/  @P1 MOV R8, R7 ;  /* 0x0000000700081202 */ /* 0x000fc60000000f00 */
[----:B------:R-:W-:-:S07]  /*0970*/  @P1 FADD R9, -R5, R4 ;  /* 0x0000000405091221 */ /* 0x000fce0000000100 */
.L_x_6:
[----:B------:R-:W-:Y:S05]  /*0980*/  BSYNC.RECONVERGENT B0 ;  /* 0x0000000000007941 */ /* 0x000fea0003800200 */
.L_x_5:
[----:B------:R-:W-:Y:S01]  /*0990*/  IMAD R7, R3, R14, R3 ;  /* 0x0000000e03077224 */ /* 0x000fe200078e0203 */
[----:B------:R-:W-:Y:S01]  /*09a0*/  BAR.SYNC.DEFER_BLOCKING 0x0 ;  /* 0x0000000000007b1d */ /* 0x000fe20000010000 */
[----:B------:R-:W-:-:S03]  /*09b0*/  IADD3 R14, PT, PT, R14, 0x1, RZ ;  /* 0x000000010e0e7810 */ /* 0x000fc60007ffe0ff */
[----:B------:R-:W-:-:S13]  /*09c0*/  ISETP.GT.U32.AND P0, PT, R7, R0, PT ;  /* 0x000000000700720c */ /* 0x000fda0003f04070 */
[----:B------:R-:W-:Y:S05]  /*09d0*/  @!P0 BRA `(.L_x_11) ;  /* 0xfffffff400cc8947 */ /* 0x000fea000383ffff */
[----:B------:R-:W1:Y:S02]  /*09e0*/  LDC.64 R2, c[0x0][0x388] ;  /* 0x0000e200ff027b82 */ /* 0x000e640000000a00 */
[----:B-1----:R-:W-:-:S05]  /*09f0*/  IMAD.WIDE.U32 R2, R0, 0x4, R2 ;  /* 0x0000000400027825 */ /* 0x002fca00078e0002 */
[----:B------:R-:W-:Y:S01]  /*0a00*/  STG.E desc[UR6][R2.64], R8 ;  /* 0x0000000802007986 */ /* 0x000fe2000c101906 */
[----:B------:R-:W-:Y:S05]  /*0a10*/  EXIT ;  /* 0x000000000000794d */ /* 0x000fea0003800000 */
.L_x_12:
[----:B------:R-:W-:-:S00]  /*0a20*/  BRA `(.L_x_12) ;  /* 0xfffffffc00fc7947 */ /* 0x000fc0000383ffff */
[----:B------:R-:W-:-:S00]  /*0a30*/  NOP ;  /* 0x0000000000007918 */ /* 0x000fc00000000000 */
        /* <DEDUP_REMOVED lines=12> */
.L_x_13:


//--------------------- .nv.shared._Z17prefix_sum_kernelPKfPfj --------------------------
	.section	.nv.shared._Z17prefix_sum_kernelPKfPfj,"aw",@nobits
	.sectionflags	@""
	.align	16
	.zero		1024


//--------------------- .nv.shared.reserved.0     --------------------------
	.section	.nv.shared.reserved.0,"aw",@nobits
	.weak		__nv_reservedSMEM_offset_0_alias
	.size		__nv_reservedSMEM_offset_0_alias, 0, 64
	.other		__nv_reservedSMEM_offset_0_alias,@"STO_CUDA_RESERVED_SHARED STV_DEFAULT"
__nv_reservedSMEM_offset_0_alias:
	.zero		0
	.zero		64


//--------------------- .nv.constant0._Z17prefix_sum_kernelPKfPfj --------------------------
	.section	.nv.constant0._Z17prefix_sum_kernelPKfPfj,"a",@progbits
	.sectionflags	@""
	.align	4
.nv.constant0._Z17prefix_sum_kernelPKfPfj:
	.zero		916


//--------------------- SYMBOLS --------------------------

	.type		.nv.reservedSmem.offset0,@object
	.size		.nv.reservedSmem.offset0,0x4
	.type		.nv.reservedSmem.cap,@object
	.size		.nv.reservedSmem.cap,0x4
